	.headerflags	@"EF_CUDA_TEXMODE_UNIFIED EF_CUDA_64BIT_ADDRESS EF_CUDA_SM89 EF_CUDA_VIRTUAL_SM(EF_CUDA_SM89)"
	.elftype	@"ET_EXEC"


//--------------------- .nv.info                  --------------------------
	.section	.nv.info,"",@"SHT_CUDA_INFO"
	.align	4


	//----- nvinfo : EIATTR_REGCOUNT
	.align		4
        /*0000*/ 	.byte	0x04, 0x2f
        /*0002*/ 	.short	(.L_2 - .L_1)
	.align		4
.L_1:
        /*0004*/ 	.word	index@(triton__0d1d2d3d4d5d6d7d8d910de)
        /*0008*/ 	.word	0x0000001e


	//----- nvinfo : EIATTR_MAX_STACK_SIZE
	.align		4
.L_2:
        /*000c*/ 	.byte	0x04, 0x23
        /*000e*/ 	.short	(.L_4 - .L_3)
	.align		4
.L_3:
        /*0010*/ 	.word	index@(triton__0d1d2d3d4d5d6d7d8d910de)
        /*0014*/ 	.word	0x00000000


	//----- nvinfo : EIATTR_MIN_STACK_SIZE
	.align		4
.L_4:
        /*0018*/ 	.byte	0x04, 0x12
        /*001a*/ 	.short	(.L_6 - .L_5)
	.align		4
.L_5:
        /*001c*/ 	.word	index@(triton__0d1d2d3d4d5d6d7d8d910de)
        /*0020*/ 	.word	0x00000000


	//----- nvinfo : EIATTR_FRAME_SIZE
	.align		4
.L_6:
        /*0024*/ 	.byte	0x04, 0x11
        /*0026*/ 	.short	(.L_8 - .L_7)
	.align		4
.L_7:
        /*0028*/ 	.word	index@(triton__0d1d2d3d4d5d6d7d8d910de)
        /*002c*/ 	.word	0x00000000
.L_8:


//--------------------- .nv.info.triton__0d1d2d3d4d5d6d7d8d910de --------------------------
	.section	.nv.info.triton__0d1d2d3d4d5d6d7d8d910de,"",@"SHT_CUDA_INFO"
	.align	4


	//----- nvinfo : EIATTR_CUDA_API_VERSION
	.align		4
        /*0000*/ 	.byte	0x04, 0x37
        /*0002*/ 	.short	(.L_10 - .L_9)
.L_9:
        /*0004*/ 	.word	0x0000007b


	//----- nvinfo : EIATTR_PARAM_CBANK
	.align		4
.L_10:
        /*0008*/ 	.byte	0x04, 0x0a
        /*000a*/ 	.short	(.L_12 - .L_11)
	.align		4
.L_11:
        /*000c*/ 	.word	index@(.nv.constant0.triton__0d1d2d3d4d5d6d7d8d910de)
        /*0010*/ 	.short	0x0160
        /*0012*/ 	.short	0x0050


	//----- nvinfo : EIATTR_CBANK_PARAM_SIZE
	.align		4
.L_12:
        /*0014*/ 	.byte	0x03, 0x19
        /*0016*/ 	.short	0x0050


	//----- nvinfo : EIATTR_KPARAM_INFO
	.align		4
        /*0018*/ 	.byte	0x04, 0x17
        /*001a*/ 	.short	(.L_14 - .L_13)
.L_13:
        /*001c*/ 	.word	0x00000000
        /*0020*/ 	.short	0x000a
        /*0022*/ 	.short	0x004c
        /*0024*/ 	.byte	0x00, 0xf0, 0x11, 0x00


	//----- nvinfo : EIATTR_KPARAM_INFO
	.align		4
.L_14:
        /*0028*/ 	.byte	0x04, 0x17
        /*002a*/ 	.short	(.L_16 - .L_15)
.L_15:
        /*002c*/ 	.word	0x00000000
        /*0030*/ 	.short	0x0009
        /*0032*/ 	.short	0x0048
        /*0034*/ 	.byte	0x00, 0xf0, 0x11, 0x00


	//----- nvinfo : EIATTR_KPARAM_INFO
	.align		4
.L_16:
        /*0038*/ 	.byte	0x04, 0x17
        /*003a*/ 	.short	(.L_18 - .L_17)
.L_17:
        /*003c*/ 	.word	0x00000000
        /*0040*/ 	.short	0x0008
        /*0042*/ 	.short	0x0040
        /*0044*/ 	.byte	0x00, 0xf0, 0x21, 0x00


	//----- nvinfo : EIATTR_KPARAM_INFO
	.align		4
.L_18:
        /*0048*/ 	.byte	0x04, 0x17
        /*004a*/ 	.short	(.L_20 - .L_19)
.L_19:
        /*004c*/ 	.word	0x00000000
        /*0050*/ 	.short	0x0007
        /*0052*/ 	.short	0x0038
        /*0054*/ 	.byte	0x00, 0xf0, 0x21, 0x00


	//----- nvinfo : EIATTR_KPARAM_INFO
	.align		4
.L_20:
        /*0058*/ 	.byte	0x04, 0x17
        /*005a*/ 	.short	(.L_22 - .L_21)
.L_21:
        /*005c*/ 	.word	0x00000000
        /*0060*/ 	.short	0x0006
        /*0062*/ 	.short	0x0030
        /*0064*/ 	.byte	0x00, 0xf0, 0x21, 0x00


	//----- nvinfo : EIATTR_KPARAM_INFO
	.align		4
.L_22:
        /*0068*/ 	.byte	0x04, 0x17
        /*006a*/ 	.short	(.L_24 - .L_23)
.L_23:
        /*006c*/ 	.word	0x00000000
        /*0070*/ 	.short	0x0005
        /*0072*/ 	.short	0x0028
        /*0074*/ 	.byte	0x00, 0xf0, 0x21, 0x00


	//----- nvinfo : EIATTR_KPARAM_INFO
	.align		4
.L_24:
        /*0078*/ 	.byte	0x04, 0x17
        /*007a*/ 	.short	(.L_26 - .L_25)
.L_25:
        /*007c*/ 	.word	0x00000000
        /*0080*/ 	.short	0x0004
        /*0082*/ 	.short	0x0020
        /*0084*/ 	.byte	0x00, 0xf0, 0x21, 0x00


	//----- nvinfo : EIATTR_KPARAM_INFO
	.align		4
.L_26:
        /*0088*/ 	.byte	0x04, 0x17
        /*008a*/ 	.short	(.L_28 - .L_27)
.L_27:
        /*008c*/ 	.word	0x00000000
        /*0090*/ 	.short	0x0003
        /*0092*/ 	.short	0x0018
        /*0094*/ 	.byte	0x00, 0xf0, 0x21, 0x00


	//----- nvinfo : EIATTR_KPARAM_INFO
	.align		4
.L_28:
        /*0098*/ 	.byte	0x04, 0x17
        /*009a*/ 	.short	(.L_30 - .L_29)
.L_29:
        /*009c*/ 	.word	0x00000000
        /*00a0*/ 	.short	0x0002
        /*00a2*/ 	.short	0x0010
        /*00a4*/ 	.byte	0x00, 0xf0, 0x21, 0x00


	//----- nvinfo : EIATTR_KPARAM_INFO
	.align		4
.L_30:
        /*00a8*/ 	.byte	0x04, 0x17
        /*00aa*/ 	.short	(.L_32 - .L_31)
.L_31:
        /*00ac*/ 	.word	0x00000000
        /*00b0*/ 	.short	0x0001
        /*00b2*/ 	.short	0x0008
        /*00b4*/ 	.byte	0x00, 0xf0, 0x21, 0x00


	//----- nvinfo : EIATTR_KPARAM_INFO
	.align		4
.L_32:
        /*00b8*/ 	.byte	0x04, 0x17
        /*00ba*/ 	.short	(.L_34 - .L_33)
.L_33:
        /*00bc*/ 	.word	0x00000000
        /*00c0*/ 	.short	0x0000
        /*00c2*/ 	.short	0x0000
        /*00c4*/ 	.byte	0x00, 0xf0, 0x21, 0x00


	//----- nvinfo : EIATTR_MAXREG_COUNT
	.align		4
.L_34:
        /*00c8*/ 	.byte	0x03, 0x1b
        /*00ca*/ 	.short	0x00ff


	//----- nvinfo : EIATTR_COOP_GROUP_MASK_REGIDS
	.align		4
        /*00cc*/ 	.byte	0x04, 0x29
        /*00ce*/ 	.short	(.L_36 - .L_35)


	//   ....[0]....
.L_35:
        /*00d0*/ 	.word	0xffffffff


	//   ....[1]....
        /*00d4*/ 	.word	0xffffffff


	//   ....[2]....
        /*00d8*/ 	.word	0xffffffff


	//   ....[3]....
        /*00dc*/ 	.word	0xffffffff


	//   ....[4]....
        /*00e0*/ 	.word	0xffffffff


	//   ....[5]....
        /*00e4*/ 	.word	0xffffffff


	//   ....[6]....
        /*00e8*/ 	.word	0xffffffff


	//   ....[7]....
        /*00ec*/ 	.word	0xffffffff


	//   ....[8]....
        /*00f0*/ 	.word	0xffffffff


	//   ....[9]....
        /*00f4*/ 	.word	0xffffffff


	//   ....[10]....
        /*00f8*/ 	.word	0xffffffff


	//   ....[11]....
        /*00fc*/ 	.word	0xffffffff


	//   ....[12]....
        /*0100*/ 	.word	0xffffffff


	//   ....[13]....
        /*0104*/ 	.word	0xffffffff


	//   ....[14]....
        /*0108*/ 	.word	0xffffffff


	//   ....[15]....
        /*010c*/ 	.word	0xffffffff


	//----- nvinfo : EIATTR_COOP_GROUP_INSTR_OFFSETS
	.align		4
.L_36:
        /*0110*/ 	.byte	0x04, 0x28
        /*0112*/ 	.short	(.L_38 - .L_37)


	//   ....[0]....
.L_37:
        /*0114*/ 	.word	0x000005b0


	//   ....[1]....
        /*0118*/ 	.word	0x000005d0


	//   ....[2]....
        /*011c*/ 	.word	0x00000600


	//   ....[3]....
        /*0120*/ 	.word	0x00000630


	//   ....[4]....
        /*0124*/ 	.word	0x00000660


	//   ....[5]....
        /*0128*/ 	.word	0x00000710


	//   ....[6]....
        /*012c*/ 	.word	0x00000730


	//   ....[7]....
        /*0130*/ 	.word	0x00000750


	//   ....[8]....
        /*0134*/ 	.word	0x00000870


	//   ....[9]....
        /*0138*/ 	.word	0x00000890


	//   ....[10]....
        /*013c*/ 	.word	0x000008b0


	//   ....[11]....
        /*0140*/ 	.word	0x00000900


	//   ....[12]....
        /*0144*/ 	.word	0x00000920


	//   ....[13]....
        /*0148*/ 	.word	0x00000980


	//   ....[14]....
        /*014c*/ 	.word	0x000009b0


	//   ....[15]....
        /*0150*/ 	.word	0x000009e0


	//----- nvinfo : EIATTR_EXIT_INSTR_OFFSETS
	.align		4
.L_38:
        /*0154*/ 	.byte	0x04, 0x1c
        /*0156*/ 	.short	(.L_40 - .L_39)


	//   ....[0]....
.L_39:
        /*0158*/ 	.word	0x00000b90


	//   ....[1]....
        /*015c*/ 	.word	0x00000bb0


	//----- nvinfo : EIATTR_MAX_THREADS
	.align		4
.L_40:
        /*0160*/ 	.byte	0x04, 0x05
        /*0162*/ 	.short	(.L_42 - .L_41)
.L_41:
        /*0164*/ 	.word	0x00000100
        /*0168*/ 	.word	0x00000001
        /*016c*/ 	.word	0x00000001
.L_42:


//--------------------- .nv.rel.action            --------------------------
	.section	.nv.rel.action,"",@"SHT_CUDA_RELOCINFO"
	.align	8
	.sectionentsize	8
        /*0000*/ 	.byte	0x73, 0x00, 0x00, 0x00, 0x00, 0x00, 0x00, 0x00, 0x00, 0x00, 0x00, 0x11, 0x25, 0x00, 0x05, 0x36


//--------------------- .nv.constant0.triton__0d1d2d3d4d5d6d7d8d910de --------------------------
	.section	.nv.constant0.triton__0d1d2d3d4d5d6d7d8d910de,"a",@progbits
	.align	4
.nv.constant0.triton__0d1d2d3d4d5d6d7d8d910de:
	.zero		432


//--------------------- .text.triton__0d1d2d3d4d5d6d7d8d910de --------------------------
	.section	.text.triton__0d1d2d3d4d5d6d7d8d910de,"ax",@progbits
	.sectionflags	@"SHF_BARRIERS=1"
	.sectioninfo	@"SHI_REGISTERS=30"
	.align	128
        .global         triton__0d1d2d3d4d5d6d7d8d910de
        .type           triton__0d1d2d3d4d5d6d7d8d910de,@function
        .size           triton__0d1d2d3d4d5d6d7d8d910de,(.L_x_1 - triton__0d1d2d3d4d5d6d7d8d910de)
        .other          triton__0d1d2d3d4d5d6d7d8d910de,@"STO_CUDA_ENTRY STV_DEFAULT"
triton__0d1d2d3d4d5d6d7d8d910de:
.text.triton__0d1d2d3d4d5d6d7d8d910de:
[----:B------:R-:W-:-:S02]  /*0000*/  MOV R1, c[0x0][0x28] ;  /* 0x00000a0000017a02 */ /* 0x000fc40000000f00 */
[----:B------:R-:W0:Y:S01]  /*0010*/  S2R R6, SR_TID.X ;  /* 0x0000000000067919 */ /* 0x000e220000002100 */
[----:B------:R-:W-:Y:S01]  /*0020*/  MOV R0, 0x2 ;  /* 0x0000000200007802 */ /* 0x000fe20000000f00 */
[----:B------:R-:W-:Y:S01]  /*0030*/  CS2R R18, SRZ ;  /* 0x0000000000127805 */ /* 0x000fe2000001ff00 */
[----:B------:R-:W-:Y:S01]  /*0040*/  CS2R R20, SRZ ;  /* 0x0000000000147805 */ /* 0x000fe2000001ff00 */
[----:B------:R-:W1:Y:S01]  /*0050*/  S2R R2, SR_CTAID.X ;  /* 0x0000000000027919 */ /* 0x000e620000002500 */
[----:B------:R-:W-:Y:S01]  /*0060*/  ULDC.64 UR4, c[0x0][0x118] ;  /* 0x0000460000047ab9 */ /* 0x000fe20000000a00 */
[----:B0-----:R-:W-:-:S04]  /*0070*/  SHF.L.U32 R13, R6, 0x2, RZ ;  /* 0x00000002060d7819 */ /* 0x001fc800000006ff */
[----:B------:R-:W-:-:S04]  /*0080*/  LOP3.LUT R13, R13, 0x3fc, RZ, 0xc0, !PT ;  /* 0x000003fc0d0d7812 */ /* 0x000fc800078ec0ff */
[C---:B------:R-:W-:Y:S01]  /*0090*/  ISETP.GE.U32.AND P2, PT, R13.reuse, 0x280, PT ;  /* 0x000002800d00780c */ /* 0x040fe20003f46070 */
[C---:B-1----:R-:W-:Y:S02]  /*00a0*/  IMAD R5, R2.reuse, 0x280, R13 ;  /* 0x0000028002057824 */ /* 0x042fe400078e020d */
[----:B------:R-:W-:Y:S01]  /*00b0*/  IMAD.WIDE.U32 R10, R13, R0, c[0x0][0x178] ;  /* 0x00005e000d0a7625 */ /* 0x000fe200078e0000 */
[----:B------:R-:W-:-:S03]  /*00c0*/  ISETP.LT.AND P1, PT, R2, c[0x0][0x1a8], !P2 ;  /* 0x00006a0002007a0c */ /* 0x000fc60005721270 */
[-C--:B------:R-:W-:Y:S01]  /*00d0*/  IMAD.WIDE R2, R5, R0.reuse, c[0x0][0x170] ;  /* 0x00005c0005027625 */ /* 0x080fe200078e0200 */
[----:B------:R-:W-:Y:S01]  /*00e0*/  CS2R R14, SRZ ;  /* 0x00000000000e7805 */ /* 0x000fe2000001ff00 */
[----:B------:R-:W-:Y:S02]  /*00f0*/  CS2R R16, SRZ ;  /* 0x0000000000107805 */ /* 0x000fe4000001ff00 */
[-C--:B------:R-:W-:Y:S02]  /*0100*/  IMAD.WIDE.U32 R26, R13, R0.reuse, c[0x0][0x188] ;  /* 0x000062000d1a7625 */ /* 0x080fe400078e0000 */
[----:B------:R0:W2:Y:S02]  /*0110*/  @!P2 LDG.E.EL.64 R18, [R10.64] ;  /* 0x000000040a12a981 */ /* 0x0000a4000c2e1b00 */
[-C--:B------:R-:W-:Y:S02]  /*0120*/  IMAD.WIDE R24, R5, R0.reuse, c[0x0][0x180] ;  /* 0x0000600005187625 */ /* 0x080fe400078e0200 */
[----:B------:R1:W3:Y:S04]  /*0130*/  @P1 LDG.E.64 R20, [R2.64] ;  /* 0x0000000402141981 */ /* 0x0002e8000c1e1b00 */
[----:B------:R4:W5:Y:S04]  /*0140*/  @!P2 LDG.E.EL.64 R14, [R26.64] ;  /* 0x000000041a0ea981 */ /* 0x000968000c2e1b00 */
[----:B------:R2:W5:Y:S01]  /*0150*/  @P1 LDG.E.64 R16, [R24.64] ;  /* 0x0000000418101981 */ /* 0x000562000c1e1b00 */
[----:B------:R-:W-:Y:S01]  /*0160*/  CS2R R8, SRZ ;  /* 0x0000000000087805 */ /* 0x000fe2000001ff00 */
[----:B0-----:R-:W-:Y:S01]  /*0170*/  CS2R R10, SRZ ;  /* 0x00000000000a7805 */ /* 0x001fe2000001ff00 */
[----:B------:R-:W-:-:S04]  /*0180*/  IMAD.WIDE.U32 R22, R13, R0, c[0x0][0x168] ;  /* 0x00005a000d167625 */ /* 0x000fc800078e0000 */
[----:B-1----:R-:W-:Y:S01]  /*0190*/  IMAD.WIDE R2, R5, R0, c[0x0][0x160] ;  /* 0x0000580005027625 */ /* 0x002fe200078e0200 */
[----:B------:R0:W5:Y:S04]  /*01a0*/  @!P2 LDG.E.EL.64 R8, [R22.64] ;  /* 0x000000041608a981 */ /* 0x000168000c2e1b00 */
[----:B------:R-:W5:Y:S01]  /*01b0*/  @P1 LDG.E.64 R10, [R2.64] ;  /* 0x00000004020a1981 */ /* 0x000f62000c1e1b00 */
[C---:B------:R-:W-:Y:S02]  /*01c0*/  LOP3.LUT P3, RZ, R6.reuse, 0x1f, RZ, 0xc0, !PT ;  /* 0x0000001f06ff7812 */ /* 0x040fe4000786c0ff */
[----:B------:R-:W-:Y:S02]  /*01d0*/  ISETP.GE.AND P4, PT, R6, 0x8, PT ;  /* 0x000000080600780c */ /* 0x000fe40003f86270 */
[----:B--2---:R-:W-:-:S02]  /*01e0*/  SEL R18, R18, RZ, !P2 ;  /* 0x000000ff12127207 */ /* 0x004fc40005000000 */
[----:B----4-:R-:W-:Y:S02]  /*01f0*/  SEL R26, R19, RZ, !P2 ;  /* 0x000000ff131a7207 */ /* 0x010fe40005000000 */
[----:B---3--:R-:W-:Y:S01]  /*0200*/  SEL R20, R20, RZ, P1 ;  /* 0x000000ff14147207 */ /* 0x008fe20000800000 */
[--C-:B------:R-:W-:Y:S01]  /*0210*/  HADD2.F32 R12, -RZ, R18.reuse.H0_H0 ;  /* 0x20000012ff0c7230 */ /* 0x100fe20000004100 */
[----:B------:R-:W-:Y:S01]  /*0220*/  SEL R21, R21, RZ, P1 ;  /* 0x000000ff15157207 */ /* 0x000fe20000800000 */
[----:B------:R-:W-:Y:S01]  /*0230*/  HADD2.F32 R25, -RZ, R18.H1_H1 ;  /* 0x30000012ff197230 */ /* 0x000fe20000004100 */
[----:B-----5:R-:W-:Y:S01]  /*0240*/  SEL R15, R15, RZ, !P2 ;  /* 0x000000ff0f0f7207 */ /* 0x020fe20005000000 */
[--C-:B------:R-:W-:Y:S01]  /*0250*/  HADD2.F32 R18, -RZ, R20.reuse.H1_H1 ;  /* 0x30000014ff127230 */ /* 0x100fe20000004100 */
[----:B------:R-:W-:Y:S01]  /*0260*/  SEL R14, R14, RZ, !P2 ;  /* 0x000000ff0e0e7207 */ /* 0x000fe20005000000 */
[----:B------:R-:W-:Y:S01]  /*0270*/  HADD2.F32 R19, -RZ, R20.H0_H0 ;  /* 0x20000014ff137230 */ /* 0x000fe20000004100 */
[----:B------:R-:W-:Y:S01]  /*0280*/  SEL R16, R16, RZ, P1 ;  /* 0x000000ff10107207 */ /* 0x000fe20000800000 */
[----:B------:R-:W-:Y:S01]  /*0290*/  HADD2.F32 R27, -RZ, R26.H1_H1 ;  /* 0x3000001aff1b7230 */ /* 0x000fe20000004100 */
[----:B------:R-:W-:Y:S01]  /*02a0*/  FADD R18, R18, R25 ;  /* 0x0000001912127221 */ /* 0x000fe20000000000 */
[----:B------:R-:W-:Y:S01]  /*02b0*/  HADD2.F32 R20, -RZ, R21.H1_H1 ;  /* 0x30000015ff147230 */ /* 0x000fe20000004100 */
[----:B------:R-:W-:Y:S01]  /*02c0*/  FADD R19, R19, R12 ;  /* 0x0000000c13137221 */ /* 0x000fe20000000000 */
[----:B------:R-:W-:-:S02]  /*02d0*/  HADD2.F32 R24, -RZ, R15.H0_H0 ;  /* 0x2000000fff187230 */ /* 0x000fc40000004100 */
[----:B------:R-:W-:Y:S01]  /*02e0*/  HADD2.F32 R25, -RZ, R15.H1_H1 ;  /* 0x3000000fff197230 */ /* 0x000fe20000004100 */
[----:B------:R-:W-:Y:S01]  /*02f0*/  FADD R12, R20, R27 ;  /* 0x0000001b140c7221 */ /* 0x000fe20000000000 */
[----:B------:R-:W-:Y:S01]  /*0300*/  SEL R27, R17, RZ, P1 ;  /* 0x000000ff111b7207 */ /* 0x000fe20000800000 */
[----:B------:R-:W-:Y:S02]  /*0310*/  HADD2.F32 R15, -RZ, R16.H0_H0 ;  /* 0x20000010ff0f7230 */ /* 0x000fe40000004100 */
[----:B------:R-:W-:Y:S02]  /*0320*/  HADD2.F32 R17, -RZ, R14.H1_H1 ;  /* 0x3000000eff117230 */ /* 0x000fe40000004100 */
[----:B------:R-:W-:Y:S02]  /*0330*/  HADD2.F32 R16, -RZ, R16.H1_H1 ;  /* 0x30000010ff107230 */ /* 0x000fe40000004100 */
[----:B------:R-:W-:Y:S02]  /*0340*/  HADD2.F32 R20, -RZ, R14.H0_H0 ;  /* 0x2000000eff147230 */ /* 0x000fe40000004100 */
[----:B------:R-:W-:Y:S01]  /*0350*/  HADD2.F32 R14, -RZ, R21.H0_H0 ;  /* 0x20000015ff0e7230 */ /* 0x000fe20000004100 */
[----:B------:R-:W-:Y:S01]  /*0360*/  FADD R17, R16, R17 ;  /* 0x0000001110117221 */ /* 0x000fe20000000000 */
[--C-:B0-----:R-:W-:Y:S01]  /*0370*/  HADD2.F32 R22, -RZ, R27.reuse.H1_H1 ;  /* 0x3000001bff167230 */ /* 0x101fe20000004100 */
[----:B------:R-:W-:Y:S01]  /*0380*/  SEL R16, R8, RZ, !P2 ;  /* 0x000000ff08107207 */ /* 0x000fe20005000000 */
[----:B------:R-:W-:Y:S01]  /*0390*/  HADD2.F32 R23, -RZ, R26.H0_H0 ;  /* 0x2000001aff177230 */ /* 0x000fe20000004100 */
[----:B------:R-:W-:Y:S01]  /*03a0*/  SEL R8, R10, RZ, P1 ;  /* 0x000000ff0a087207 */ /* 0x000fe20000800000 */
[----:B------:R-:W-:Y:S01]  /*03b0*/  HADD2.F32 R21, -RZ, R27.H0_H0 ;  /* 0x2000001bff157230 */ /* 0x000fe20000004100 */
[----:B------:R-:W-:Y:S01]  /*03c0*/  FADD R20, R15, R20 ;  /* 0x000000140f147221 */ /* 0x000fe20000000000 */
[----:B------:R-:W-:Y:S01]  /*03d0*/  FADD R15, R22, R25 ;  /* 0x00000019160f7221 */ /* 0x000fe20000000000 */
[----:B------:R-:W-:Y:S01]  /*03e0*/  FADD R17, R18, R17 ;  /* 0x0000001112117221 */ /* 0x000fe20000000000 */
[----:B------:R-:W-:Y:S01]  /*03f0*/  FADD R14, R14, R23 ;  /* 0x000000170e0e7221 */ /* 0x000fe20000000000 */
[----:B------:R-:W-:Y:S01]  /*0400*/  FADD R21, R21, R24 ;  /* 0x0000001815157221 */ /* 0x000fe20000000000 */
[----:B------:R-:W-:Y:S01]  /*0410*/  SEL R22, R9, RZ, !P2 ;  /* 0x000000ff09167207 */ /* 0x000fe20005000000 */
[----:B------:R-:W-:Y:S01]  /*0420*/  HADD2.F32 R9, -RZ, R8.H0_H0 ;  /* 0x20000008ff097230 */ /* 0x000fe20000004100 */
[----:B------:R-:W-:Y:S01]  /*0430*/  SEL R18, R11, RZ, P1 ;  /* 0x000000ff0b127207 */ /* 0x000fe20000800000 */
[----:B------:R-:W-:Y:S01]  /*0440*/  HADD2.F32 R11, -RZ, R16.H1_H1 ;  /* 0x30000010ff0b7230 */ /* 0x000fe20000004100 */
[----:B------:R-:W-:Y:S01]  /*0450*/  FADD R20, R19, R20 ;  /* 0x0000001413147221 */ /* 0x000fe20000000000 */
[----:B------:R-:W-:Y:S01]  /*0460*/  HADD2.F32 R8, -RZ, R8.H1_H1 ;  /* 0x30000008ff087230 */ /* 0x000fe20000004100 */
[----:B------:R-:W-:Y:S01]  /*0470*/  FADD R15, R12, R15 ;  /* 0x0000000f0c0f7221 */ /* 0x000fe20000000000 */
[----:B------:R-:W-:Y:S01]  /*0480*/  HADD2.F32 R10, -RZ, R16.H0_H0 ;  /* 0x20000010ff0a7230 */ /* 0x000fe20000004100 */
[----:B------:R-:W-:Y:S01]  /*0490*/  FADD R16, R14, R21 ;  /* 0x000000150e107221 */ /* 0x000fe20000000000 */
[----:B------:R-:W-:Y:S01]  /*04a0*/  HADD2.F32 R19, -RZ, R22.H0_H0 ;  /* 0x20000016ff137230 */ /* 0x000fe20000004100 */
[----:B------:R-:W-:Y:S01]  /*04b0*/  FADD R8, R8, R11 ;  /* 0x0000000b08087221 */ /* 0x000fe20000000000 */
[----:B------:R-:W-:Y:S01]  /*04c0*/  HADD2.F32 R14, -RZ, R18.H0_H0 ;  /* 0x20000012ff0e7230 */ /* 0x000fe20000004100 */
[----:B------:R-:W-:Y:S01]  /*04d0*/  FADD R9, R9, R10 ;  /* 0x0000000a09097221 */ /* 0x000fe20000000000 */
[----:B------:R-:W-:-:S02]  /*04e0*/  HADD2.F32 R11, -RZ, R22.H1_H1 ;  /* 0x30000016ff0b7230 */ /* 0x000fc40000004100 */
[----:B------:R-:W-:Y:S01]  /*04f0*/  HADD2.F32 R10, -RZ, R18.H1_H1 ;  /* 0x30000012ff0a7230 */ /* 0x000fe20000004100 */
[----:B------:R-:W-:Y:S01]  /*0500*/  FADD R19, R14, R19 ;  /* 0x000000130e137221 */ /* 0x000fe20000000000 */
[----:B------:R-:W-:Y:S01]  /*0510*/  FADD R14, R8, R17 ;  /* 0x00000011080e7221 */ /* 0x000fe20000000000 */
[----:B------:R-:W-:Y:S02]  /*0520*/  FADD R17, R9, R20 ;  /* 0x0000001409117221 */ /* 0x000fe40000000000 */
[----:B------:R-:W-:Y:S01]  /*0530*/  FADD R10, R10, R11 ;  /* 0x0000000b0a0a7221 */ /* 0x000fe20000000000 */
[----:B------:R-:W-:Y:S01]  /*0540*/  FADD R12, R19, R16 ;  /* 0x00000010130c7221 */ /* 0x000fe20000000000 */
[----:B------:R-:W-:Y:S01]  /*0550*/  FADD R9, R14, R17 ;  /* 0x000000110e097221 */ /* 0x000fe20000000000 */
[----:B------:R-:W-:Y:S01]  /*0560*/  SHF.R.U32.HI R19, RZ, 0x3, R6 ;  /* 0x00000003ff137819 */ /* 0x000fe20000011606 */
[----:B------:R-:W-:Y:S02]  /*0570*/  FADD R15, R10, R15 ;  /* 0x0000000f0a0f7221 */ /* 0x000fe40000000000 */
[----:B------:R-:W-:-:S04]  /*0580*/  FADD R8, R12, R9 ;  /* 0x000000090c087221 */ /* 0x000fc80000000000 */
[----:B------:R-:W-:-:S05]  /*0590*/  FADD R8, R15, R8 ;  /* 0x000000080f087221 */ /* 0x000fca0000000000 */
[----:B------:R-:W-:-:S05]  /*05a0*/  FSEL R8, R8, RZ, P1 ;  /* 0x000000ff08087208 */ /* 0x000fca0000800000 */
[----:B------:R-:W0:Y:S02]  /*05b0*/  SHFL.BFLY PT, R9, R8, 0x10, 0x1f ;  /* 0x0e001f0008097f89 */ /* 0x000e2400000e0000 */
[----:B0-----:R-:W-:-:S05]  /*05c0*/  FADD R9, R8, R9 ;  /* 0x0000000908097221 */ /* 0x001fca0000000000 */
[----:B------:R-:W0:Y:S02]  /*05d0*/  SHFL.BFLY PT, R10, R9, 0x8, 0x1f ;  /* 0x0d001f00090a7f89 */ /* 0x000e2400000e0000 */
[----:B0-----:R-:W-:Y:S02]  /*05e0*/  FADD R16, R9, R10 ;  /* 0x0000000a09107221 */ /* 0x001fe40000000000 */
[----:B------:R-:W-:-:S03]  /*05f0*/  CS2R R8, SRZ ;  /* 0x0000000000087805 */ /* 0x000fc6000001ff00 */
[----:B------:R-:W0:Y:S02]  /*0600*/  SHFL.BFLY PT, R11, R16, 0x4, 0x1f ;  /* 0x0c801f00100b7f89 */ /* 0x000e2400000e0000 */
[----:B0-----:R-:W-:Y:S01]  /*0610*/  FADD R18, R16, R11 ;  /* 0x0000000b10127221 */ /* 0x001fe20000000000 */
[----:B------:R-:W-:-:S04]  /*0620*/  LOP3.LUT R16, R19, 0x1c, RZ, 0xc0, !PT ;  /* 0x0000001c13107812 */ /* 0x000fc800078ec0ff */
[----:B------:R-:W0:Y:S02]  /*0630*/  SHFL.BFLY PT, R11, R18, 0x2, 0x1f ;  /* 0x0c401f00120b7f89 */ /* 0x000e2400000e0000 */
[----:B0-----:R-:W-:Y:S01]  /*0640*/  FADD R20, R18, R11 ;  /* 0x0000000b12147221 */ /* 0x001fe20000000000 */
[----:B------:R-:W-:-:S04]  /*0650*/  IMAD.WIDE.U32 R18, R13, R0, c[0x0][0x190] ;  /* 0x000064000d127625 */ /* 0x000fc800078e0000 */
[----:B------:R-:W0:Y:S02]  /*0660*/  SHFL.BFLY PT, R11, R20, 0x1, 0x1f ;  /* 0x0c201f00140b7f89 */ /* 0x000e2400000e0000 */
[----:B0-----:R-:W-:Y:S01]  /*0670*/  FADD R25, R20, R11 ;  /* 0x0000000b14197221 */ /* 0x001fe20000000000 */
[----:B------:R-:W-:Y:S01]  /*0680*/  IMAD.WIDE.U32 R20, R13, R0, c[0x0][0x198] ;  /* 0x000066000d147625 */ /* 0x000fe200078e0000 */
[----:B------:R-:W-:-:S03]  /*0690*/  CS2R R10, SRZ ;  /* 0x00000000000a7805 */ /* 0x000fc6000001ff00 */
[----:B------:R-:W-:Y:S04]  /*06a0*/  @!P3 STS [R16], R25 ;  /* 0x000000191000b388 */ /* 0x000fe80000000800 */
[----:B------:R0:W2:Y:S04]  /*06b0*/  @!P2 LDG.E.EL.64 R10, [R18.64] ;  /* 0x00000004120aa981 */ /* 0x0000a8000c2e1b00 */
[----:B------:R1:W3:Y:S04]  /*06c0*/  @!P2 LDG.E.EL.64 R8, [R20.64] ;  /* 0x000000041408a981 */ /* 0x0002e8000c2e1b00 */
[----:B------:R-:W-:Y:S06]  /*06d0*/  BAR.SYNC 0x0 ;  /* 0x0000000000007b1d */ /* 0x000fec0000000000 */
[----:B------:R-:W4:Y:S01]  /*06e0*/  @!P4 LDS R7, [R6.X4] ;  /* 0x000000000607c984 */ /* 0x000f220000004800 */
[----:B------:R-:W-:-:S04]  /*06f0*/  LOP3.LUT P0, RZ, R6, 0x7, RZ, 0xc0, !PT ;  /* 0x0000000706ff7812 */ /* 0x000fc8000780c0ff */
[----:B------:R-:W-:Y:S01]  /*0700*/  ISETP.LT.AND P0, PT, R6, 0x8, !P0 ;  /* 0x000000080600780c */ /* 0x000fe20004701270 */
[----:B----4-:R-:W4:Y:S02]  /*0710*/  SHFL.BFLY PT, R22, R7, 0x4, 0x1f ;  /* 0x0c801f0007167f89 */ /* 0x010f2400000e0000 */
[----:B----4-:R-:W-:-:S05]  /*0720*/  FADD R22, R7, R22 ;  /* 0x0000001607167221 */ /* 0x010fca0000000000 */
[----:B------:R-:W4:Y:S02]  /*0730*/  SHFL.BFLY PT, R13, R22, 0x2, 0x1f ;  /* 0x0c401f00160d7f89 */ /* 0x000f2400000e0000 */
[----:B----4-:R-:W-:-:S05]  /*0740*/  FADD R23, R22, R13 ;  /* 0x0000000d16177221 */ /* 0x010fca0000000000 */
[----:B------:R-:W4:Y:S02]  /*0750*/  SHFL.BFLY PT, R24, R23, 0x1, 0x1f ;  /* 0x0c201f0017187f89 */ /* 0x000f2400000e0000 */
[----:B----4-:R-:W-:-:S05]  /*0760*/  FADD R25, R23, R24 ;  /* 0x0000001817197221 */ /* 0x010fca0000000000 */
[----:B------:R-:W-:Y:S04]  /*0770*/  @P0 STS [R6.X4], R25 ;  /* 0x0000001906000388 */ /* 0x000fe80000004800 */
[----:B------:R-:W-:Y:S06]  /*0780*/  BAR.SYNC 0x0 ;  /* 0x0000000000007b1d */ /* 0x000fec0000000000 */
[----:B------:R-:W0:Y:S02]  /*0790*/  LDS R13, [RZ] ;  /* 0x00000000ff0d7984 */ /* 0x000e240000000800 */
[----:B0-----:R-:W-:-:S04]  /*07a0*/  FADD R19, RZ, R13 ;  /* 0x0000000dff137221 */ /* 0x001fc80000000000 */
[C---:B------:R-:W-:Y:S01]  /*07b0*/  FFMA R13, R19.reuse, -0.0015625000232830643654, R14 ;  /* 0xbacccccd130d7823 */ /* 0x040fe2000000000e */
[C---:B------:R-:W-:Y:S01]  /*07c0*/  FFMA R7, R19.reuse, -0.0015625000232830643654, R17 ;  /* 0xbacccccd13077823 */ /* 0x040fe20000000011 */
[C---:B------:R-:W-:Y:S01]  /*07d0*/  FFMA R18, R19.reuse, -0.0015625000232830643654, R12 ;  /* 0xbacccccd13127823 */ /* 0x040fe2000000000c */
[----:B------:R-:W-:Y:S01]  /*07e0*/  FFMA R19, R19, -0.0015625000232830643654, R15 ;  /* 0xbacccccd13137823 */ /* 0x000fe2000000000f */
[----:B-1----:R-:W-:Y:S01]  /*07f0*/  FMUL R20, R13, R13 ;  /* 0x0000000d0d147220 */ /* 0x002fe20000400000 */
[----:B------:R-:W-:Y:S02]  /*0800*/  F2FP.F16.F32.PACK_AB R14, R14, R17 ;  /* 0x000000110e0e723e */ /* 0x000fe400000000ff */
[----:B------:R-:W-:Y:S01]  /*0810*/  F2FP.F16.F32.PACK_AB R15, R15, R12 ;  /* 0x0000000c0f0f723e */ /* 0x000fe200000000ff */
[----:B------:R-:W-:Y:S01]  /*0820*/  FFMA R21, R7, R7, R20 ;  /* 0x0000000707157223 */ /* 0x000fe20000000014 */
[----:B------:R-:W-:Y:S06]  /*0830*/  BAR.SYNC 0x0 ;  /* 0x0000000000007b1d */ /* 0x000fec0000000000 */
[----:B------:R-:W-:-:S04]  /*0840*/  FFMA R20, R18, R18, R21 ;  /* 0x0000001212147223 */ /* 0x000fc80000000015 */
[----:B------:R-:W-:-:S05]  /*0850*/  FFMA R20, R19, R19, R20 ;  /* 0x0000001313147223 */ /* 0x000fca0000000014 */
[----:B------:R-:W-:-:S05]  /*0860*/  FSEL R20, R20, RZ, P1 ;  /* 0x000000ff14147208 */ /* 0x000fca0000800000 */
[----:B------:R-:W0:Y:S02]  /*0870*/  SHFL.BFLY PT, R21, R20, 0x10, 0x1f ;  /* 0x0e001f0014157f89 */ /* 0x000e2400000e0000 */
[----:B0-----:R-:W-:-:S05]  /*0880*/  FADD R21, R20, R21 ;  /* 0x0000001514157221 */ /* 0x001fca0000000000 */
[----:B------:R-:W0:Y:S02]  /*0890*/  SHFL.BFLY PT, R22, R21, 0x8, 0x1f ;  /* 0x0d001f0015167f89 */ /* 0x000e2400000e0000 */
[----:B0-----:R-:W-:-:S05]  /*08a0*/  FADD R22, R21, R22 ;  /* 0x0000001615167221 */ /* 0x001fca0000000000 */
[----:B------:R-:W0:Y:S01]  /*08b0*/  SHFL.BFLY PT, R23, R22, 0x4, 0x1f ;  /* 0x0c801f0016177f89 */ /* 0x000e2200000e0000 */
[----:B--2---:R-:W-:Y:S02]  /*08c0*/  SEL R10, R10, RZ, !P2 ;  /* 0x000000ff0a0a7207 */ /* 0x004fe40005000000 */
[----:B------:R-:W-:Y:S02]  /*08d0*/  SEL R11, R11, RZ, !P2 ;  /* 0x000000ff0b0b7207 */ /* 0x000fe40005000000 */
[----:B---3--:R-:W-:Y:S01]  /*08e0*/  SEL R8, R8, RZ, !P2 ;  /* 0x000000ff08087207 */ /* 0x008fe20005000000 */
[----:B0-----:R-:W-:-:S05]  /*08f0*/  FADD R23, R22, R23 ;  /* 0x0000001716177221 */ /* 0x001fca0000000000 */
[----:B------:R-:W0:Y:S02]  /*0900*/  SHFL.BFLY PT, R24, R23, 0x2, 0x1f ;  /* 0x0c401f0017187f89 */ /* 0x000e2400000e0000 */
[----:B0-----:R-:W-:-:S05]  /*0910*/  FADD R24, R23, R24 ;  /* 0x0000001817187221 */ /* 0x001fca0000000000 */
[----:B------:R-:W0:Y:S02]  /*0920*/  SHFL.BFLY PT, R25, R24, 0x1, 0x1f ;  /* 0x0c201f0018197f89 */ /* 0x000e2400000e0000 */
[----:B0-----:R-:W-:-:S05]  /*0930*/  FADD R25, R24, R25 ;  /* 0x0000001918197221 */ /* 0x001fca0000000000 */
[----:B------:R-:W-:Y:S04]  /*0940*/  @!P3 STS [R16], R25 ;  /* 0x000000191000b388 */ /* 0x000fe80000000800 */
[----:B------:R-:W-:Y:S06]  /*0950*/  BAR.SYNC 0x0 ;  /* 0x0000000000007b1d */ /* 0x000fec0000000000 */
[----:B------:R-:W0:Y:S01]  /*0960*/  @!P4 LDS R4, [R6.X4] ;  /* 0x000000000604c984 */ /* 0x000e220000004800 */
[----:B------:R-:W-:-:S03]  /*0970*/  MOV R25, 0x3acccccd ;  /* 0x3acccccd00197802 */ /* 0x000fc60000000f00 */
[----:B0-----:R-:W0:Y:S02]  /*0980*/  SHFL.BFLY PT, R21, R4, 0x4, 0x1f ;  /* 0x0c801f0004157f89 */ /* 0x001e2400000e0000 */
[----:B0-----:R-:W-:Y:S01]  /*0990*/  FADD R21, R4, R21 ;  /* 0x0000001504157221 */ /* 0x001fe20000000000 */
[----:B------:R-:W-:-:S04]  /*09a0*/  HADD2.F32 R4, -RZ, R8.H0_H0 ;  /* 0x20000008ff047230 */ /* 0x000fc80000004100 */
[----:B------:R-:W0:Y:S02]  /*09b0*/  SHFL.BFLY PT, R20, R21, 0x2, 0x1f ;  /* 0x0c401f0015147f89 */ /* 0x000e2400000e0000 */
[----:B0-----:R-:W-:Y:S01]  /*09c0*/  FADD R20, R21, R20 ;  /* 0x0000001415147221 */ /* 0x001fe20000000000 */
[----:B------:R-:W-:-:S04]  /*09d0*/  HADD2.F32 R21, -RZ, R10.H0_H0 ;  /* 0x2000000aff157230 */ /* 0x000fc80000004100 */
[----:B------:R-:W0:Y:S02]  /*09e0*/  SHFL.BFLY PT, R23, R20, 0x1, 0x1f ;  /* 0x0c201f0014177f89 */ /* 0x000e2400000e0000 */
[----:B0-----:R-:W-:-:S05]  /*09f0*/  FADD R23, R20, R23 ;  /* 0x0000001714177221 */ /* 0x001fca0000000000 */
[----:B------:R-:W-:Y:S04]  /*0a00*/  @P0 STS [R6.X4], R23 ;  /* 0x0000001706000388 */ /* 0x000fe80000004800 */
[----:B------:R-:W-:Y:S06]  /*0a10*/  BAR.SYNC 0x0 ;  /* 0x0000000000007b1d */ /* 0x000fec0000000000 */
[----:B------:R-:W0:Y:S01]  /*0a20*/  LDS R16, [RZ] ;  /* 0x00000000ff107984 */ /* 0x000e220000000800 */
[----:B------:R-:W-:Y:S01]  /*0a30*/  SEL R6, R9, RZ, !P2 ;  /* 0x000000ff09067207 */ /* 0x000fe20005000000 */
[----:B------:R-:W-:-:S02]  /*0a40*/  HADD2.F32 R9, -RZ, R11.H1_H1 ;  /* 0x3000000bff097230 */ /* 0x000fc40000004100 */
[----:B------:R-:W-:Y:S01]  /*0a50*/  HADD2.F32 R11, -RZ, R11.H0_H0 ;  /* 0x2000000bff0b7230 */ /* 0x000fe20000004100 */
[----:B------:R1:W-:Y:S01]  /*0a60*/  @P1 STG.E.64 [R2.64], R14 ;  /* 0x0000000e02001986 */ /* 0x0003e2000c101b04 */
[----:B0-----:R-:W-:-:S04]  /*0a70*/  FADD R16, RZ, R16 ;  /* 0x00000010ff107221 */ /* 0x001fc80000000000 */
[----:B------:R-:W-:-:S06]  /*0a80*/  FFMA R16, R16, R25, 9.9999997473787516356e-06 ;  /* 0x3727c5ac10107423 */ /* 0x000fcc0000000019 */
[----:B------:R-:W0:Y:S02]  /*0a90*/  MUFU.RSQ R16, R16 ;  /* 0x0000001000107308 */ /* 0x000e240000001400 */
[-C--:B0-----:R-:W-:Y:S01]  /*0aa0*/  FMUL R7, R7, R16.reuse ;  /* 0x0000001007077220 */ /* 0x081fe20000400000 */
[-C--:B------:R-:W-:Y:S01]  /*0ab0*/  FMUL R13, R13, R16.reuse ;  /* 0x000000100d0d7220 */ /* 0x080fe20000400000 */
[-C--:B------:R-:W-:Y:S01]  /*0ac0*/  FMUL R19, R19, R16.reuse ;  /* 0x0000001013137220 */ /* 0x080fe20000400000 */
[----:B------:R-:W-:Y:S01]  /*0ad0*/  FMUL R23, R18, R16 ;  /* 0x0000001012177220 */ /* 0x000fe20000400000 */
[----:B------:R-:W-:Y:S01]  /*0ae0*/  FFMA R21, R7, R21, R4 ;  /* 0x0000001507157223 */ /* 0x000fe20000000004 */
[----:B------:R-:W-:Y:S02]  /*0af0*/  HADD2.F32 R4, -RZ, R8.H1_H1 ;  /* 0x30000008ff047230 */ /* 0x000fe40000004100 */
[----:B------:R-:W-:Y:S02]  /*0b00*/  HADD2.F32 R7, -RZ, R10.H1_H1 ;  /* 0x3000000aff077230 */ /* 0x000fe40000004100 */
[----:B------:R-:W-:-:S02]  /*0b10*/  HADD2.F32 R8, -RZ, R6.H0_H0 ;  /* 0x20000006ff087230 */ /* 0x000fc40000004100 */
[----:B------:R-:W-:Y:S01]  /*0b20*/  HADD2.F32 R6, -RZ, R6.H1_H1 ;  /* 0x30000006ff067230 */ /* 0x000fe20000004100 */
[----:B------:R-:W-:Y:S02]  /*0b30*/  FFMA R4, R13, R7, R4 ;  /* 0x000000070d047223 */ /* 0x000fe40000000004 */
[----:B------:R-:W-:Y:S02]  /*0b40*/  FFMA R8, R23, R11, R8 ;  /* 0x0000000b17087223 */ /* 0x000fe40000000008 */
[----:B------:R-:W-:Y:S01]  /*0b50*/  FFMA R9, R19, R9, R6 ;  /* 0x0000000913097223 */ /* 0x000fe20000000006 */
[----:B------:R-:W-:Y:S01]  /*0b60*/  F2FP.F16.F32.PACK_AB R6, R4, R21 ;  /* 0x000000150406723e */ /* 0x000fe200000000ff */
[----:B------:R-:W-:-:S03]  /*0b70*/  IMAD.WIDE R4, R5, R0, c[0x0][0x1a0] ;  /* 0x0000680005047625 */ /* 0x000fc600078e0200 */
[----:B------:R-:W-:Y:S01]  /*0b80*/  F2FP.F16.F32.PACK_AB R7, R9, R8 ;  /* 0x000000080907723e */ /* 0x000fe200000000ff */
[----:B------:R-:W-:Y:S06]  /*0b90*/  @!P1 EXIT ;  /* 0x000000000000994d */ /* 0x000fec0003800000 */
[----:B-1----:R-:W-:Y:S01]  /*0ba0*/  STG.E.64 [R4.64], R6 ;  /* 0x0000000604007986 */ /* 0x002fe2000c101b04 */
[----:B------:R-:W-:Y:S05]  /*0bb0*/  EXIT ;  /* 0x000000000000794d */ /* 0x000fea0003800000 */
.L_x_0:
[----:B------:R-:W-:-:S00]  /*0bc0*/  BRA `(.L_x_0) ;  /* 0xfffffff000007947 */ /* 0x000fc0000383ffff */
[----:B------:R-:W-:-:S00]  /*0bd0*/  NOP ;  /* 0x0000000000007918 */ /* 0x000fc00000000000 */
        /* <DEDUP_REMOVED lines=10> */
.L_x_1:


//--------------------- .nv.global.init           --------------------------
	.section	.nv.global.init,"aw",@progbits
.nv.global.init:
	.type		_$_str,@object
	.size		_$_str,(.L_0 - _$_str)
_$_str:
        /*0000*/ 	.byte	0x5f, 0x5f, 0x43, 0x55, 0x44, 0x41, 0x5f, 0x46, 0x54, 0x5a, 0x00
.L_0:


//--------------------- .nv.shared.triton__0d1d2d3d4d5d6d7d8d910de --------------------------
	.section	.nv.shared.triton__0d1d2d3d4d5d6d7d8d910de,"aw",@nobits
	.align	16
